//
// Generated by NVIDIA NVVM Compiler
//
// Compiler Build ID: CL-36424714
// Cuda compilation tools, release 13.0, V13.0.88
// Based on NVVM 20.0.0
//

.version 9.0
.target sm_100
.address_size 64

	// .globl	_Z12SSSP_kernel1PiS_S_PbS_S_i

.visible .entry _Z12SSSP_kernel1PiS_S_PbS_S_i(
	.param .u64 .ptr .align 1 _Z12SSSP_kernel1PiS_S_PbS_S_i_param_0,
	.param .u64 .ptr .align 1 _Z12SSSP_kernel1PiS_S_PbS_S_i_param_1,
	.param .u64 .ptr .align 1 _Z12SSSP_kernel1PiS_S_PbS_S_i_param_2,
	.param .u64 .ptr .align 1 _Z12SSSP_kernel1PiS_S_PbS_S_i_param_3,
	.param .u64 .ptr .align 1 _Z12SSSP_kernel1PiS_S_PbS_S_i_param_4,
	.param .u64 .ptr .align 1 _Z12SSSP_kernel1PiS_S_PbS_S_i_param_5,
	.param .u32 _Z12SSSP_kernel1PiS_S_PbS_S_i_param_6
)
{
	.reg .pred 	%p<12>;
	.reg .b16 	%rs<3>;
	.reg .b32 	%r<184>;
	.reg .b64 	%rd<99>;

	ld.param.u64 	%rd8, [_Z12SSSP_kernel1PiS_S_PbS_S_i_param_0];
	ld.param.u64 	%rd13, [_Z12SSSP_kernel1PiS_S_PbS_S_i_param_1];
	ld.param.u64 	%rd10, [_Z12SSSP_kernel1PiS_S_PbS_S_i_param_3];
	ld.param.u64 	%rd11, [_Z12SSSP_kernel1PiS_S_PbS_S_i_param_4];
	ld.param.u32 	%r23, [_Z12SSSP_kernel1PiS_S_PbS_S_i_param_6];
	cvta.to.global.u64 	%rd1, %rd13;
	mov.u32 	%r24, %tid.x;
	mov.u32 	%r25, %ctaid.x;
	mov.u32 	%r26, %ntid.x;
	mad.lo.s32 	%r1, %r25, %r26, %r24;
	setp.ge.s32 	%p1, %r1, %r23;
	@%p1 bra 	$L__BB0_15;
	cvta.to.global.u64 	%rd14, %rd10;
	cvt.s64.s32 	%rd15, %r1;
	add.s64 	%rd2, %rd14, %rd15;
	ld.global.u8 	%rs1, [%rd2];
	setp.eq.s16 	%p2, %rs1, 0;
	@%p2 bra 	$L__BB0_15;
	mov.b16 	%rs2, 0;
	st.global.u8 	[%rd2], %rs2;
	cvta.to.global.u64 	%rd16, %rd8;
	mul.wide.s32 	%rd17, %r1, 4;
	add.s64 	%rd18, %rd16, %rd17;
	ld.global.u32 	%r179, [%rd18];
	mul.wide.s32 	%rd19, %r179, 4;
	add.s64 	%rd20, %rd1, %rd19;
	ld.global.u32 	%r3, [%rd20];
	setp.lt.s32 	%p3, %r3, 1;
	@%p3 bra 	$L__BB0_15;
	cvta.to.global.u64 	%rd21, %rd11;
	add.s64 	%rd3, %rd21, %rd17;
	add.s32 	%r27, %r179, 1;
	add.s32 	%r28, %r3, %r179;
	max.s32 	%r29, %r28, %r27;
	sub.s32 	%r4, %r29, %r179;
	sub.s32 	%r30, %r179, %r29;
	setp.gt.u32 	%p4, %r30, -16;
	@%p4 bra 	$L__BB0_6;
	and.b32  	%r31, %r4, -16;
	neg.s32 	%r177, %r31;
$L__BB0_5:
	.pragma "nounroll";
	ld.param.u64 	%rd97, [_Z12SSSP_kernel1PiS_S_PbS_S_i_param_5];
	ld.param.u64 	%rd95, [_Z12SSSP_kernel1PiS_S_PbS_S_i_param_2];
	mul.wide.s32 	%rd23, %r179, 4;
	cvta.to.global.u64 	%rd24, %rd95;
	add.s64 	%rd25, %rd24, %rd23;
	add.s64 	%rd26, %rd1, %rd23;
	ld.global.u32 	%r32, [%rd26+4];
	cvta.to.global.u64 	%rd27, %rd97;
	mul.wide.s32 	%rd28, %r32, 4;
	add.s64 	%rd29, %rd27, %rd28;
	ld.global.u32 	%r33, [%rd3];
	ld.global.u32 	%r34, [%rd25+4];
	add.s32 	%r35, %r34, %r33;
	atom.global.min.s32 	%r36, [%rd29], %r35;
	ld.global.u32 	%r37, [%rd26+8];
	mul.wide.s32 	%rd30, %r37, 4;
	add.s64 	%rd31, %rd27, %rd30;
	ld.global.u32 	%r38, [%rd3];
	ld.global.u32 	%r39, [%rd25+8];
	add.s32 	%r40, %r39, %r38;
	atom.global.min.s32 	%r41, [%rd31], %r40;
	ld.global.u32 	%r42, [%rd26+12];
	mul.wide.s32 	%rd32, %r42, 4;
	add.s64 	%rd33, %rd27, %rd32;
	ld.global.u32 	%r43, [%rd3];
	ld.global.u32 	%r44, [%rd25+12];
	add.s32 	%r45, %r44, %r43;
	atom.global.min.s32 	%r46, [%rd33], %r45;
	ld.global.u32 	%r47, [%rd26+16];
	mul.wide.s32 	%rd34, %r47, 4;
	add.s64 	%rd35, %rd27, %rd34;
	ld.global.u32 	%r48, [%rd3];
	ld.global.u32 	%r49, [%rd25+16];
	add.s32 	%r50, %r49, %r48;
	atom.global.min.s32 	%r51, [%rd35], %r50;
	ld.global.u32 	%r52, [%rd26+20];
	mul.wide.s32 	%rd36, %r52, 4;
	add.s64 	%rd37, %rd27, %rd36;
	ld.global.u32 	%r53, [%rd3];
	ld.global.u32 	%r54, [%rd25+20];
	add.s32 	%r55, %r54, %r53;
	atom.global.min.s32 	%r56, [%rd37], %r55;
	ld.global.u32 	%r57, [%rd26+24];
	mul.wide.s32 	%rd38, %r57, 4;
	add.s64 	%rd39, %rd27, %rd38;
	ld.global.u32 	%r58, [%rd3];
	ld.global.u32 	%r59, [%rd25+24];
	add.s32 	%r60, %r59, %r58;
	atom.global.min.s32 	%r61, [%rd39], %r60;
	ld.global.u32 	%r62, [%rd26+28];
	mul.wide.s32 	%rd40, %r62, 4;
	add.s64 	%rd41, %rd27, %rd40;
	ld.global.u32 	%r63, [%rd3];
	ld.global.u32 	%r64, [%rd25+28];
	add.s32 	%r65, %r64, %r63;
	atom.global.min.s32 	%r66, [%rd41], %r65;
	ld.global.u32 	%r67, [%rd26+32];
	mul.wide.s32 	%rd42, %r67, 4;
	add.s64 	%rd43, %rd27, %rd42;
	ld.global.u32 	%r68, [%rd3];
	ld.global.u32 	%r69, [%rd25+32];
	add.s32 	%r70, %r69, %r68;
	atom.global.min.s32 	%r71, [%rd43], %r70;
	ld.global.u32 	%r72, [%rd26+36];
	mul.wide.s32 	%rd44, %r72, 4;
	add.s64 	%rd45, %rd27, %rd44;
	ld.global.u32 	%r73, [%rd3];
	ld.global.u32 	%r74, [%rd25+36];
	add.s32 	%r75, %r74, %r73;
	atom.global.min.s32 	%r76, [%rd45], %r75;
	ld.global.u32 	%r77, [%rd26+40];
	mul.wide.s32 	%rd46, %r77, 4;
	add.s64 	%rd47, %rd27, %rd46;
	ld.global.u32 	%r78, [%rd3];
	ld.global.u32 	%r79, [%rd25+40];
	add.s32 	%r80, %r79, %r78;
	atom.global.min.s32 	%r81, [%rd47], %r80;
	ld.global.u32 	%r82, [%rd26+44];
	mul.wide.s32 	%rd48, %r82, 4;
	add.s64 	%rd49, %rd27, %rd48;
	ld.global.u32 	%r83, [%rd3];
	ld.global.u32 	%r84, [%rd25+44];
	add.s32 	%r85, %r84, %r83;
	atom.global.min.s32 	%r86, [%rd49], %r85;
	ld.global.u32 	%r87, [%rd26+48];
	mul.wide.s32 	%rd50, %r87, 4;
	add.s64 	%rd51, %rd27, %rd50;
	ld.global.u32 	%r88, [%rd3];
	ld.global.u32 	%r89, [%rd25+48];
	add.s32 	%r90, %r89, %r88;
	atom.global.min.s32 	%r91, [%rd51], %r90;
	ld.global.u32 	%r92, [%rd26+52];
	mul.wide.s32 	%rd52, %r92, 4;
	add.s64 	%rd53, %rd27, %rd52;
	ld.global.u32 	%r93, [%rd3];
	ld.global.u32 	%r94, [%rd25+52];
	add.s32 	%r95, %r94, %r93;
	atom.global.min.s32 	%r96, [%rd53], %r95;
	ld.global.u32 	%r97, [%rd26+56];
	mul.wide.s32 	%rd54, %r97, 4;
	add.s64 	%rd55, %rd27, %rd54;
	ld.global.u32 	%r98, [%rd3];
	ld.global.u32 	%r99, [%rd25+56];
	add.s32 	%r100, %r99, %r98;
	atom.global.min.s32 	%r101, [%rd55], %r100;
	ld.global.u32 	%r102, [%rd26+60];
	mul.wide.s32 	%rd56, %r102, 4;
	add.s64 	%rd57, %rd27, %rd56;
	ld.global.u32 	%r103, [%rd3];
	ld.global.u32 	%r104, [%rd25+60];
	add.s32 	%r105, %r104, %r103;
	atom.global.min.s32 	%r106, [%rd57], %r105;
	add.s32 	%r179, %r179, 16;
	ld.global.u32 	%r107, [%rd26+64];
	mul.wide.s32 	%rd58, %r107, 4;
	add.s64 	%rd59, %rd27, %rd58;
	ld.global.u32 	%r108, [%rd3];
	ld.global.u32 	%r109, [%rd25+64];
	add.s32 	%r110, %r109, %r108;
	atom.global.min.s32 	%r111, [%rd59], %r110;
	add.s32 	%r177, %r177, 16;
	setp.ne.s32 	%p5, %r177, 0;
	@%p5 bra 	$L__BB0_5;
$L__BB0_6:
	and.b32  	%r11, %r4, 15;
	setp.eq.s32 	%p6, %r11, 0;
	@%p6 bra 	$L__BB0_15;
	ld.param.u64 	%rd98, [_Z12SSSP_kernel1PiS_S_PbS_S_i_param_5];
	ld.param.u64 	%rd96, [_Z12SSSP_kernel1PiS_S_PbS_S_i_param_2];
	cvta.to.global.u64 	%rd4, %rd98;
	cvta.to.global.u64 	%rd5, %rd96;
	and.b32  	%r12, %r4, 7;
	setp.lt.u32 	%p7, %r11, 8;
	@%p7 bra 	$L__BB0_9;
	mul.wide.s32 	%rd60, %r179, 4;
	add.s64 	%rd61, %rd1, %rd60;
	ld.global.u32 	%r112, [%rd61+4];
	mul.wide.s32 	%rd62, %r112, 4;
	add.s64 	%rd63, %rd4, %rd62;
	ld.global.u32 	%r113, [%rd3];
	add.s64 	%rd64, %rd5, %rd60;
	ld.global.u32 	%r114, [%rd64+4];
	add.s32 	%r115, %r114, %r113;
	atom.global.min.s32 	%r116, [%rd63], %r115;
	ld.global.u32 	%r117, [%rd61+8];
	mul.wide.s32 	%rd65, %r117, 4;
	add.s64 	%rd66, %rd4, %rd65;
	ld.global.u32 	%r118, [%rd3];
	ld.global.u32 	%r119, [%rd64+8];
	add.s32 	%r120, %r119, %r118;
	atom.global.min.s32 	%r121, [%rd66], %r120;
	ld.global.u32 	%r122, [%rd61+12];
	mul.wide.s32 	%rd67, %r122, 4;
	add.s64 	%rd68, %rd4, %rd67;
	ld.global.u32 	%r123, [%rd3];
	ld.global.u32 	%r124, [%rd64+12];
	add.s32 	%r125, %r124, %r123;
	atom.global.min.s32 	%r126, [%rd68], %r125;
	ld.global.u32 	%r127, [%rd61+16];
	mul.wide.s32 	%rd69, %r127, 4;
	add.s64 	%rd70, %rd4, %rd69;
	ld.global.u32 	%r128, [%rd3];
	ld.global.u32 	%r129, [%rd64+16];
	add.s32 	%r130, %r129, %r128;
	atom.global.min.s32 	%r131, [%rd70], %r130;
	ld.global.u32 	%r132, [%rd61+20];
	mul.wide.s32 	%rd71, %r132, 4;
	add.s64 	%rd72, %rd4, %rd71;
	ld.global.u32 	%r133, [%rd3];
	ld.global.u32 	%r134, [%rd64+20];
	add.s32 	%r135, %r134, %r133;
	atom.global.min.s32 	%r136, [%rd72], %r135;
	ld.global.u32 	%r137, [%rd61+24];
	mul.wide.s32 	%rd73, %r137, 4;
	add.s64 	%rd74, %rd4, %rd73;
	ld.global.u32 	%r138, [%rd3];
	ld.global.u32 	%r139, [%rd64+24];
	add.s32 	%r140, %r139, %r138;
	atom.global.min.s32 	%r141, [%rd74], %r140;
	ld.global.u32 	%r142, [%rd61+28];
	mul.wide.s32 	%rd75, %r142, 4;
	add.s64 	%rd76, %rd4, %rd75;
	ld.global.u32 	%r143, [%rd3];
	ld.global.u32 	%r144, [%rd64+28];
	add.s32 	%r145, %r144, %r143;
	atom.global.min.s32 	%r146, [%rd76], %r145;
	add.s32 	%r179, %r179, 8;
	ld.global.u32 	%r147, [%rd61+32];
	mul.wide.s32 	%rd77, %r147, 4;
	add.s64 	%rd78, %rd4, %rd77;
	ld.global.u32 	%r148, [%rd3];
	ld.global.u32 	%r149, [%rd64+32];
	add.s32 	%r150, %r149, %r148;
	atom.global.min.s32 	%r151, [%rd78], %r150;
$L__BB0_9:
	setp.eq.s32 	%p8, %r12, 0;
	@%p8 bra 	$L__BB0_15;
	and.b32  	%r15, %r4, 3;
	setp.lt.u32 	%p9, %r12, 4;
	@%p9 bra 	$L__BB0_12;
	mul.wide.s32 	%rd79, %r179, 4;
	add.s64 	%rd80, %rd1, %rd79;
	ld.global.u32 	%r152, [%rd80+4];
	mul.wide.s32 	%rd81, %r152, 4;
	add.s64 	%rd82, %rd4, %rd81;
	ld.global.u32 	%r153, [%rd3];
	add.s64 	%rd83, %rd5, %rd79;
	ld.global.u32 	%r154, [%rd83+4];
	add.s32 	%r155, %r154, %r153;
	atom.global.min.s32 	%r156, [%rd82], %r155;
	ld.global.u32 	%r157, [%rd80+8];
	mul.wide.s32 	%rd84, %r157, 4;
	add.s64 	%rd85, %rd4, %rd84;
	ld.global.u32 	%r158, [%rd3];
	ld.global.u32 	%r159, [%rd83+8];
	add.s32 	%r160, %r159, %r158;
	atom.global.min.s32 	%r161, [%rd85], %r160;
	ld.global.u32 	%r162, [%rd80+12];
	mul.wide.s32 	%rd86, %r162, 4;
	add.s64 	%rd87, %rd4, %rd86;
	ld.global.u32 	%r163, [%rd3];
	ld.global.u32 	%r164, [%rd83+12];
	add.s32 	%r165, %r164, %r163;
	atom.global.min.s32 	%r166, [%rd87], %r165;
	add.s32 	%r179, %r179, 4;
	ld.global.u32 	%r167, [%rd80+16];
	mul.wide.s32 	%rd88, %r167, 4;
	add.s64 	%rd89, %rd4, %rd88;
	ld.global.u32 	%r168, [%rd3];
	ld.global.u32 	%r169, [%rd83+16];
	add.s32 	%r170, %r169, %r168;
	atom.global.min.s32 	%r171, [%rd89], %r170;
$L__BB0_12:
	setp.eq.s32 	%p10, %r15, 0;
	@%p10 bra 	$L__BB0_15;
	add.s64 	%rd6, %rd1, 4;
	add.s64 	%rd7, %rd5, 4;
	neg.s32 	%r182, %r15;
$L__BB0_14:
	.pragma "nounroll";
	mul.wide.s32 	%rd90, %r179, 4;
	add.s64 	%rd91, %rd6, %rd90;
	add.s32 	%r179, %r179, 1;
	add.s64 	%rd92, %rd7, %rd90;
	ld.global.u32 	%r172, [%rd91];
	mul.wide.s32 	%rd93, %r172, 4;
	add.s64 	%rd94, %rd4, %rd93;
	ld.global.u32 	%r173, [%rd3];
	ld.global.u32 	%r174, [%rd92];
	add.s32 	%r175, %r174, %r173;
	atom.global.min.s32 	%r176, [%rd94], %r175;
	add.s32 	%r182, %r182, 1;
	setp.ne.s32 	%p11, %r182, 0;
	@%p11 bra 	$L__BB0_14;
$L__BB0_15:
	ret;

}
	// .globl	_Z12SSSP_kernel2PbPiS0_S_i
.visible .entry _Z12SSSP_kernel2PbPiS0_S_i(
	.param .u64 .ptr .align 1 _Z12SSSP_kernel2PbPiS0_S_i_param_0,
	.param .u64 .ptr .align 1 _Z12SSSP_kernel2PbPiS0_S_i_param_1,
	.param .u64 .ptr .align 1 _Z12SSSP_kernel2PbPiS0_S_i_param_2,
	.param .u64 .ptr .align 1 _Z12SSSP_kernel2PbPiS0_S_i_param_3,
	.param .u32 _Z12SSSP_kernel2PbPiS0_S_i_param_4
)
{
	.reg .pred 	%p<3>;
	.reg .b16 	%rs<2>;
	.reg .b32 	%r<11>;
	.reg .b64 	%rd<14>;

	ld.param.u64 	%rd3, [_Z12SSSP_kernel2PbPiS0_S_i_param_0];
	ld.param.u64 	%rd4, [_Z12SSSP_kernel2PbPiS0_S_i_param_1];
	ld.param.u64 	%rd5, [_Z12SSSP_kernel2PbPiS0_S_i_param_2];
	ld.param.u64 	%rd6, [_Z12SSSP_kernel2PbPiS0_S_i_param_3];
	ld.param.u32 	%r6, [_Z12SSSP_kernel2PbPiS0_S_i_param_4];
	mov.u32 	%r7, %tid.x;
	mov.u32 	%r8, %ctaid.x;
	mov.u32 	%r9, %ntid.x;
	mad.lo.s32 	%r1, %r8, %r9, %r7;
	setp.ge.s32 	%p1, %r1, %r6;
	@%p1 bra 	$L__BB1_4;
	cvta.to.global.u64 	%rd7, %rd4;
	cvta.to.global.u64 	%rd8, %rd5;
	mul.wide.s32 	%rd9, %r1, 4;
	add.s64 	%rd1, %rd7, %rd9;
	ld.global.u32 	%r10, [%rd1];
	add.s64 	%rd2, %rd8, %rd9;
	ld.global.u32 	%r3, [%rd2];
	setp.le.s32 	%p2, %r10, %r3;
	@%p2 bra 	$L__BB1_3;
	cvt.s64.s32 	%rd10, %r1;
	st.global.u32 	[%rd1], %r3;
	cvta.to.global.u64 	%rd11, %rd3;
	add.s64 	%rd12, %rd11, %rd10;
	mov.b16 	%rs1, 1;
	st.global.u8 	[%rd12], %rs1;
	cvta.to.global.u64 	%rd13, %rd6;
	st.global.u8 	[%rd13], %rs1;
	ld.global.u32 	%r10, [%rd1];
$L__BB1_3:
	st.global.u32 	[%rd2], %r10;
$L__BB1_4:
	ret;

}


// ===== COMPILED SASS (sm_100) =====

	.target	sm_100

	.elftype	@"ET_EXEC"


//--------------------- .note.nv.tkinfo           --------------------------
	.section	.note.nv.tkinfo,"",@"SHT_NOTE"
	.sectionflags	@"SHF_NOTE_NV_TKINFO"
	.tkinfo
        /*0018*/ 	.word	0x00000002
        /*0030*/ 	.string	""
        /*0030*/ 	.string	"ptxas"
        /*0030*/ 	.string	"Cuda compilation tools, release 13.0, V13.0.88"
        /*0030*/ 	.string	"Build cuda_13.0.r13.0/compiler.36424714_0"
        /*0030*/ 	.string	"-arch sm_100 -m 64 "



//--------------------- .note.nv.cuinfo           --------------------------
	.section	.note.nv.cuinfo,"",@"SHT_NOTE"
	.sectionflags	@"SHF_NOTE_NV_CUINFO"
        /*0018*/ 	.short	0x0002
        /*001a*/ 	.short	0x0064
        /*001c*/ 	.short	0x0082
	.zero		2


//--------------------- .nv.info                  --------------------------
	.section	.nv.info,"",@"SHT_CUDA_INFO"
	.align	4


	//----- nvinfo : EIATTR_REGCOUNT
	.align		4
        /*0000*/ 	.byte	0x04, 0x2f
        /*0002*/ 	.short	(.L_1 - .L_0)
	.align		4
.L_0:
        /*0004*/ 	.word	index@(_Z12SSSP_kernel1PiS_S_PbS_S_i)
        /*0008*/ 	.word	0x0000001c


	//----- nvinfo : EIATTR_FRAME_SIZE
	.align		4
.L_1:
        /*000c*/ 	.byte	0x04, 0x11
        /*000e*/ 	.short	(.L_3 - .L_2)
	.align		4
.L_2:
        /*0010*/ 	.word	index@(_Z12SSSP_kernel1PiS_S_PbS_S_i)
        /*0014*/ 	.word	0x00000000


	//----- nvinfo : EIATTR_REGCOUNT
	.align		4
.L_3:
        /*0018*/ 	.byte	0x04, 0x2f
        /*001a*/ 	.short	(.L_5 - .L_4)
	.align		4
.L_4:
        /*001c*/ 	.word	index@(_Z12SSSP_kernel2PbPiS0_S_i)
        /*0020*/ 	.word	0x0000000e


	//----- nvinfo : EIATTR_FRAME_SIZE
	.align		4
.L_5:
        /*0024*/ 	.byte	0x04, 0x11
        /*0026*/ 	.short	(.L_7 - .L_6)
	.align		4
.L_6:
        /*0028*/ 	.word	index@(_Z12SSSP_kernel2PbPiS0_S_i)
        /*002c*/ 	.word	0x00000000


	//----- nvinfo : EIATTR_MIN_STACK_SIZE
	.align		4
.L_7:
        /*0030*/ 	.byte	0x04, 0x12
        /*0032*/ 	.short	(.L_9 - .L_8)
	.align		4
.L_8:
        /*0034*/ 	.word	index@(_Z12SSSP_kernel2PbPiS0_S_i)
        /*0038*/ 	.word	0x00000000


	//----- nvinfo : EIATTR_MIN_STACK_SIZE
	.align		4
.L_9:
        /*003c*/ 	.byte	0x04, 0x12
        /*003e*/ 	.short	(.L_11 - .L_10)
	.align		4
.L_10:
        /*0040*/ 	.word	index@(_Z12SSSP_kernel1PiS_S_PbS_S_i)
        /*0044*/ 	.word	0x00000000
.L_11:


//--------------------- .nv.compat                --------------------------
	.section	.nv.compat,"",@"SHT_CUDA_COMPAT_INFO"
	.align	4
        /*0000*/ 	.byte	0x02, 0x09, 0x00, 0x00, 0x02, 0x02, 0x01, 0x00, 0x02, 0x05, 0x05, 0x00, 0x03, 0x07, 0x01, 0x01
        /*0010*/ 	.byte	0x02, 0x03, 0x00, 0x00, 0x02, 0x06, 0x01, 0x00, 0x04, 0x0b, 0x08, 0x00, 0x09, 0x00, 0x00, 0x00
        /*0020*/ 	.byte	0x00, 0x00, 0x00, 0x00


//--------------------- .nv.info._Z12SSSP_kernel2PbPiS0_S_i --------------------------
	.section	.nv.info._Z12SSSP_kernel2PbPiS0_S_i,"",@"SHT_CUDA_INFO"
	.sectionflags	@""
	.align	4


	//----- nvinfo : EIATTR_CUDA_API_VERSION
	.align		4
        /*0000*/ 	.byte	0x04, 0x37
        /*0002*/ 	.short	(.L_13 - .L_12)
.L_12:
        /*0004*/ 	.word	0x00000082


	//----- nvinfo : EIATTR_KPARAM_INFO
	.align		4
.L_13:
        /*0008*/ 	.byte	0x04, 0x17
        /*000a*/ 	.short	(.L_15 - .L_14)
.L_14:
        /*000c*/ 	.word	0x00000000
        /*0010*/ 	.short	0x0004
        /*0012*/ 	.short	0x0020
        /*0014*/ 	.byte	0x00, 0xf0, 0x11, 0x00


	//----- nvinfo : EIATTR_KPARAM_INFO
	.align		4
.L_15:
        /*0018*/ 	.byte	0x04, 0x17
        /*001a*/ 	.short	(.L_17 - .L_16)
.L_16:
        /*001c*/ 	.word	0x00000000
        /*0020*/ 	.short	0x0003
        /*0022*/ 	.short	0x0018
        /*0024*/ 	.byte	0x00, 0xf5, 0x21, 0x00


	//----- nvinfo : EIATTR_KPARAM_INFO
	.align		4
.L_17:
        /*0028*/ 	.byte	0x04, 0x17
        /*002a*/ 	.short	(.L_19 - .L_18)
.L_18:
        /*002c*/ 	.word	0x00000000
        /*0030*/ 	.short	0x0002
        /*0032*/ 	.short	0x0010
        /*0034*/ 	.byte	0x00, 0xf5, 0x21, 0x00


	//----- nvinfo : EIATTR_KPARAM_INFO
	.align		4
.L_19:
        /*0038*/ 	.byte	0x04, 0x17
        /*003a*/ 	.short	(.L_21 - .L_20)
.L_20:
        /*003c*/ 	.word	0x00000000
        /*0040*/ 	.short	0x0001
        /*0042*/ 	.short	0x0008
        /*0044*/ 	.byte	0x00, 0xf5, 0x21, 0x00


	//----- nvinfo : EIATTR_KPARAM_INFO
	.align		4
.L_21:
        /*0048*/ 	.byte	0x04, 0x17
        /*004a*/ 	.short	(.L_23 - .L_22)
.L_22:
        /*004c*/ 	.word	0x00000000
        /*0050*/ 	.short	0x0000
        /*0052*/ 	.short	0x0000
        /*0054*/ 	.byte	0x00, 0xf5, 0x21, 0x00


	//----- nvinfo : EIATTR_SPARSE_MMA_MASK
	.align		4
.L_23:
        /*0058*/ 	.byte	0x03, 0x50
        /*005a*/ 	.short	0x0000


	//----- nvinfo : EIATTR_MAXREG_COUNT
	.align		4
        /*005c*/ 	.byte	0x03, 0x1b
        /*005e*/ 	.short	0x00ff


	//----- nvinfo : EIATTR_MERCURY_ISA_VERSION
	.align		4
        /*0060*/ 	.byte	0x03, 0x5f
        /*0062*/ 	.short	0x0101


	//----- nvinfo : EIATTR_VRC_CTA_INIT_COUNT
	.align		4
        /*0064*/ 	.byte	0x02, 0x4a
	.zero		1
	.zero		1


	//----- nvinfo : EIATTR_EXIT_INSTR_OFFSETS
	.align		4
        /*0068*/ 	.byte	0x04, 0x1c
        /*006a*/ 	.short	(.L_25 - .L_24)


	//   ....[0]....
.L_24:
        /*006c*/ 	.word	0x00000070


	//   ....[1]....
        /*0070*/ 	.word	0x000001d0


	//----- nvinfo : EIATTR_CRS_STACK_SIZE
	.align		4
.L_25:
        /*0074*/ 	.byte	0x04, 0x1e
        /*0076*/ 	.short	(.L_27 - .L_26)
.L_26:
        /*0078*/ 	.word	0x00000000


	//----- nvinfo : EIATTR_CBANK_PARAM_SIZE
	.align		4
.L_27:
        /*007c*/ 	.byte	0x03, 0x19
        /*007e*/ 	.short	0x0024


	//----- nvinfo : EIATTR_PARAM_CBANK
	.align		4
        /*0080*/ 	.byte	0x04, 0x0a
        /*0082*/ 	.short	(.L_29 - .L_28)
	.align		4
.L_28:
        /*0084*/ 	.word	index@(.nv.constant0._Z12SSSP_kernel2PbPiS0_S_i)
        /*0088*/ 	.short	0x0380
        /*008a*/ 	.short	0x0024


	//----- nvinfo : EIATTR_SW_WAR
	.align		4
.L_29:
        /*008c*/ 	.byte	0x04, 0x36
        /*008e*/ 	.short	(.L_31 - .L_30)
.L_30:
        /*0090*/ 	.word	0x00000008
.L_31:


//--------------------- .nv.info._Z12SSSP_kernel1PiS_S_PbS_S_i --------------------------
	.section	.nv.info._Z12SSSP_kernel1PiS_S_PbS_S_i,"",@"SHT_CUDA_INFO"
	.sectionflags	@""
	.align	4


	//----- nvinfo : EIATTR_CUDA_API_VERSION
	.align		4
        /*0000*/ 	.byte	0x04, 0x37
        /*0002*/ 	.short	(.L_33 - .L_32)
.L_32:
        /*0004*/ 	.word	0x00000082


	//----- nvinfo : EIATTR_KPARAM_INFO
	.align		4
.L_33:
        /*0008*/ 	.byte	0x04, 0x17
        /*000a*/ 	.short	(.L_35 - .L_34)
.L_34:
        /*000c*/ 	.word	0x00000000
        /*0010*/ 	.short	0x0006
        /*0012*/ 	.short	0x0030
        /*0014*/ 	.byte	0x00, 0xf0, 0x11, 0x00


	//----- nvinfo : EIATTR_KPARAM_INFO
	.align		4
.L_35:
        /*0018*/ 	.byte	0x04, 0x17
        /*001a*/ 	.short	(.L_37 - .L_36)
.L_36:
        /*001c*/ 	.word	0x00000000
        /*0020*/ 	.short	0x0005
        /*0022*/ 	.short	0x0028
        /*0024*/ 	.byte	0x00, 0xf5, 0x21, 0x00


	//----- nvinfo : EIATTR_KPARAM_INFO
	.align		4
.L_37:
        /*0028*/ 	.byte	0x04, 0x17
        /*002a*/ 	.short	(.L_39 - .L_38)
.L_38:
        /*002c*/ 	.word	0x00000000
        /*0030*/ 	.short	0x0004
        /*0032*/ 	.short	0x0020
        /*0034*/ 	.byte	0x00, 0xf5, 0x21, 0x00


	//----- nvinfo : EIATTR_KPARAM_INFO
	.align		4
.L_39:
        /*0038*/ 	.byte	0x04, 0x17
        /*003a*/ 	.short	(.L_41 - .L_40)
.L_40:
        /*003c*/ 	.word	0x00000000
        /*0040*/ 	.short	0x0003
        /*0042*/ 	.short	0x0018
        /*0044*/ 	.byte	0x00, 0xf5, 0x21, 0x00


	//----- nvinfo : EIATTR_KPARAM_INFO
	.align		4
.L_41:
        /*0048*/ 	.byte	0x04, 0x17
        /*004a*/ 	.short	(.L_43 - .L_42)
.L_42:
        /*004c*/ 	.word	0x00000000
        /*0050*/ 	.short	0x0002
        /*0052*/ 	.short	0x0010
        /*0054*/ 	.byte	0x00, 0xf5, 0x21, 0x00


	//----- nvinfo : EIATTR_KPARAM_INFO
	.align		4
.L_43:
        /*0058*/ 	.byte	0x04, 0x17
        /*005a*/ 	.short	(.L_45 - .L_44)
.L_44:
        /*005c*/ 	.word	0x00000000
        /*0060*/ 	.short	0x0001
        /*0062*/ 	.short	0x0008
        /*0064*/ 	.byte	0x00, 0xf5, 0x21, 0x00


	//----- nvinfo : EIATTR_KPARAM_INFO
	.align		4
.L_45:
        /*0068*/ 	.byte	0x04, 0x17
        /*006a*/ 	.short	(.L_47 - .L_46)
.L_46:
        /*006c*/ 	.word	0x00000000
        /*0070*/ 	.short	0x0000
        /*0072*/ 	.short	0x0000
        /*0074*/ 	.byte	0x00, 0xf5, 0x21, 0x00


	//----- nvinfo : EIATTR_SPARSE_MMA_MASK
	.align		4
.L_47:
        /*0078*/ 	.byte	0x03, 0x50
        /*007a*/ 	.short	0x0000


	//----- nvinfo : EIATTR_MAXREG_COUNT
	.align		4
        /*007c*/ 	.byte	0x03, 0x1b
        /*007e*/ 	.short	0x00ff


	//----- nvinfo : EIATTR_MERCURY_ISA_VERSION
	.align		4
        /*0080*/ 	.byte	0x03, 0x5f
        /*0082*/ 	.short	0x0101


	//----- nvinfo : EIATTR_VRC_CTA_INIT_COUNT
	.align		4
        /*0084*/ 	.byte	0x02, 0x4a
	.zero		1
	.zero		1


	//----- nvinfo : EIATTR_EXIT_INSTR_OFFSETS
	.align		4
        /*0088*/ 	.byte	0x04, 0x1c
        /*008a*/ 	.short	(.L_49 - .L_48)


	//   ....[0]....
.L_48:
        /*008c*/ 	.word	0x00000070


	//   ....[1]....
        /*0090*/ 	.word	0x000000e0


	//   ....[2]....
        /*0094*/ 	.word	0x00000170


	//   ....[3]....
        /*0098*/ 	.word	0x000008d0


	//   ....[4]....
        /*009c*/ 	.word	0x00000c90


	//   ....[5]....
        /*00a0*/ 	.word	0x00000ed0


	//   ....[6]....
        /*00a4*/ 	.word	0x00001060


	//----- nvinfo : EIATTR_CRS_STACK_SIZE
	.align		4
.L_49:
        /*00a8*/ 	.byte	0x04, 0x1e
        /*00aa*/ 	.short	(.L_51 - .L_50)
.L_50:
        /*00ac*/ 	.word	0x00000000


	//----- nvinfo : EIATTR_CBANK_PARAM_SIZE
	.align		4
.L_51:
        /*00b0*/ 	.byte	0x03, 0x19
        /*00b2*/ 	.short	0x0034


	//----- nvinfo : EIATTR_PARAM_CBANK
	.align		4
        /*00b4*/ 	.byte	0x04, 0x0a
        /*00b6*/ 	.short	(.L_53 - .L_52)
	.align		4
.L_52:
        /*00b8*/ 	.word	index@(.nv.constant0._Z12SSSP_kernel1PiS_S_PbS_S_i)
        /*00bc*/ 	.short	0x0380
        /*00be*/ 	.short	0x0034


	//----- nvinfo : EIATTR_SW_WAR
	.align		4
.L_53:
        /*00c0*/ 	.byte	0x04, 0x36
        /*00c2*/ 	.short	(.L_55 - .L_54)
.L_54:
        /*00c4*/ 	.word	0x00000008
.L_55:


//--------------------- .nv.callgraph             --------------------------
	.section	.nv.callgraph,"",@"SHT_CUDA_CALLGRAPH"
	.align	4
	.sectionentsize	8
	.align		4
        /*0000*/ 	.word	0x00000000
	.align		4
        /*0004*/ 	.word	0xffffffff
	.align		4
        /*0008*/ 	.word	0x00000000
	.align		4
        /*000c*/ 	.word	0xfffffffe
	.align		4
        /*0010*/ 	.word	0x00000000
	.align		4
        /*0014*/ 	.word	0xfffffffd
	.align		4
        /*0018*/ 	.word	0x00000000
	.align		4
        /*001c*/ 	.word	0xfffffffc


//--------------------- .text._Z12SSSP_kernel2PbPiS0_S_i --------------------------
	.section	.text._Z12SSSP_kernel2PbPiS0_S_i,"ax",@progbits
	.align	128
        .global         _Z12SSSP_kernel2PbPiS0_S_i
        .type           _Z12SSSP_kernel2PbPiS0_S_i,@function
        .size           _Z12SSSP_kernel2PbPiS0_S_i,(.L_x_12 - _Z12SSSP_kernel2PbPiS0_S_i)
        .other          _Z12SSSP_kernel2PbPiS0_S_i,@"STO_CUDA_ENTRY STV_DEFAULT"
_Z12SSSP_kernel2PbPiS0_S_i:
.text._Z12SSSP_kernel2PbPiS0_S_i:
[----:B------:R-:W-:Y:S01]  /*0000*/  LDC R1, c[0x0][0x37c] ;  /* 0x0000df00ff017b82 */ /* 0x000fe20000000800 */
[----:B------:R-:W0:Y:S07]  /*0010*/  S2R R9, SR_TID.X ;  /* 0x0000000000097919 */ /* 0x000e2e0000002100 */
[----:B------:R-:W0:Y:S01]  /*0020*/  S2UR UR4, SR_CTAID.X ;  /* 0x00000000000479c3 */ /* 0x000e220000002500 */
[----:B------:R-:W1:Y:S07]  /*0030*/  LDCU UR5, c[0x0][0x3a0] ;  /* 0x00007400ff0577ac */ /* 0x000e6e0008000800 */
[----:B------:R-:W0:Y:S02]  /*0040*/  LDC R0, c[0x0][0x360] ;  /* 0x0000d800ff007b82 */ /* 0x000e240000000800 */
[----:B0-----:R-:W-:-:S05]  /*0050*/  IMAD R9, R0, UR4, R9 ;  /* 0x0000000400097c24 */ /* 0x001fca000f8e0209 */
[----:B-1----:R-:W-:-:S13]  /*0060*/  ISETP.GE.AND P0, PT, R9, UR5, PT ;  /* 0x0000000509007c0c */ /* 0x002fda000bf06270 */
[----:B------:R-:W-:Y:S05]  /*0070*/  @P0 EXIT ;  /* 0x000000000000094d */ /* 0x000fea0003800000 */
[----:B------:R-:W0:Y:S01]  /*0080*/  LDC.64 R2, c[0x0][0x388] ;  /* 0x0000e200ff027b82 */ /* 0x000e220000000a00 */
[----:B------:R-:W1:Y:S07]  /*0090*/  LDCU.64 UR4, c[0x0][0x358] ;  /* 0x00006b00ff0477ac */ /* 0x000e6e0008000a00 */
[----:B------:R-:W2:Y:S01]  /*00a0*/  LDC.64 R4, c[0x0][0x390] ;  /* 0x0000e400ff047b82 */ /* 0x000ea20000000a00 */
[----:B0-----:R-:W-:-:S05]  /*00b0*/  IMAD.WIDE R2, R9, 0x4, R2 ;  /* 0x0000000409027825 */ /* 0x001fca00078e0202 */
[----:B-1----:R-:W3:Y:S01]  /*00c0*/  LDG.E R0, desc[UR4][R2.64] ;  /* 0x0000000402007981 */ /* 0x002ee2000c1e1900 */
[----:B--2---:R-:W-:-:S05]  /*00d0*/  IMAD.WIDE R4, R9, 0x4, R4 ;  /* 0x0000000409047825 */ /* 0x004fca00078e0204 */
[----:B------:R-:W3:Y:S01]  /*00e0*/  LDG.E R11, desc[UR4][R4.64] ;  /* 0x00000004040b7981 */ /* 0x000ee2000c1e1900 */
[----:B------:R-:W-:Y:S01]  /*00f0*/  BSSY.RECONVERGENT B0, `(.L_x_0) ;  /* 0x000000c000007945 */ /* 0x000fe20003800200 */
[----:B---3--:R-:W-:-:S13]  /*0100*/  ISETP.GT.AND P0, PT, R0, R11, PT ;  /* 0x0000000b0000720c */ /* 0x008fda0003f04270 */
[----:B------:R-:W-:Y:S05]  /*0110*/  @!P0 BRA `(.L_x_1) ;  /* 0x0000000000248947 */ /* 0x000fea0003800000 */
[----:B------:R-:W0:Y:S01]  /*0120*/  LDCU.64 UR6, c[0x0][0x380] ;  /* 0x00007000ff0677ac */ /* 0x000e220008000a00 */
[----:B------:R-:W1:Y:S01]  /*0130*/  LDC.64 R6, c[0x0][0x398] ;  /* 0x0000e600ff067b82 */ /* 0x000e620000000a00 */
[----:B------:R-:W-:Y:S01]  /*0140*/  HFMA2 R10, -RZ, RZ, 0, 5.9604644775390625e-08 ;  /* 0x00000001ff0a7431 */ /* 0x000fe200000001ff */
[----:B------:R2:W-:Y:S01]  /*0150*/  STG.E desc[UR4][R2.64], R11 ;  /* 0x0000000b02007986 */ /* 0x0005e2000c101904 */
[----:B0-----:R-:W-:-:S04]  /*0160*/  IADD3 R8, P0, PT, R9, UR6, RZ ;  /* 0x0000000609087c10 */ /* 0x001fc8000ff1e0ff */
[----:B------:R-:W-:-:S05]  /*0170*/  LEA.HI.X.SX32 R9, R9, UR7, 0x1, P0 ;  /* 0x0000000709097c11 */ /* 0x000fca00080f0eff */
[----:B------:R2:W-:Y:S04]  /*0180*/  STG.E.U8 desc[UR4][R8.64], R10 ;  /* 0x0000000a08007986 */ /* 0x0005e8000c101104 */
[----:B-1----:R2:W-:Y:S04]  /*0190*/  STG.E.U8 desc[UR4][R6.64], R10 ;  /* 0x0000000a06007986 */ /* 0x0025e8000c101104 */
[----:B------:R2:W5:Y:S02]  /*01a0*/  LDG.E R0, desc[UR4][R2.64] ;  /* 0x0000000402007981 */ /* 0x000564000c1e1900 */
.L_x_1:
[----:B------:R-:W-:Y:S05]  /*01b0*/  BSYNC.RECONVERGENT B0 ;  /* 0x0000000000007941 */ /* 0x000fea0003800200 */
.L_x_0:
[----:B-----5:R-:W-:Y:S01]  /*01c0*/  STG.E desc[UR4][R4.64], R0 ;  /* 0x0000000004007986 */ /* 0x020fe2000c101904 */
[----:B------:R-:W-:Y:S05]  /*01d0*/  EXIT ;  /* 0x000000000000794d */ /* 0x000fea0003800000 */
.L_x_2:
[----:B------:R-:W-:-:S00]  /*01e0*/  BRA `(.L_x_2) ;  /* 0xfffffffc00fc7947 */ /* 0x000fc0000383ffff */
[----:B------:R-:W-:-:S00]  /*01f0*/  NOP ;  /* 0x0000000000007918 */ /* 0x000fc00000000000 */
        /* <DEDUP_REMOVED lines=8> */
.L_x_12:


//--------------------- .text._Z12SSSP_kernel1PiS_S_PbS_S_i --------------------------
	.section	.text._Z12SSSP_kernel1PiS_S_PbS_S_i,"ax",@progbits
	.align	128
        .global         _Z12SSSP_kernel1PiS_S_PbS_S_i
        .type           _Z12SSSP_kernel1PiS_S_PbS_S_i,@function
        .size           _Z12SSSP_kernel1PiS_S_PbS_S_i,(.L_x_13 - _Z12SSSP_kernel1PiS_S_PbS_S_i)
        .other          _Z12SSSP_kernel1PiS_S_PbS_S_i,@"STO_CUDA_ENTRY STV_DEFAULT"
_Z12SSSP_kernel1PiS_S_PbS_S_i:
.text._Z12SSSP_kernel1PiS_S_PbS_S_i:
        /* <DEDUP_REMOVED lines=8> */
[----:B------:R-:W0:Y:S01]  /*0080*/  LDCU.64 UR4, c[0x0][0x398] ;  /* 0x00007300ff0477ac */ /* 0x000e220008000a00 */
[----:B------:R-:W1:Y:S01]  /*0090*/  LDCU.64 UR8, c[0x0][0x358] ;  /* 0x00006b00ff0877ac */ /* 0x000e620008000a00 */
[----:B0-----:R-:W-:-:S04]  /*00a0*/  IADD3 R2, P0, PT, R11, UR4, RZ ;  /* 0x000000040b027c10 */ /* 0x001fc8000ff1e0ff */
[----:B------:R-:W-:-:S05]  /*00b0*/  LEA.HI.X.SX32 R3, R11, UR5, 0x1, P0 ;  /* 0x000000050b037c11 */ /* 0x000fca00080f0eff */
[----:B-1----:R-:W2:Y:S02]  /*00c0*/  LDG.E.U8 R0, desc[UR8][R2.64] ;  /* 0x0000000802007981 */ /* 0x002ea4000c1e1100 */
[----:B--2---:R-:W-:-:S13]  /*00d0*/  ISETP.NE.AND P0, PT, R0, RZ, PT ;  /* 0x000000ff0000720c */ /* 0x004fda0003f05270 */
[----:B------:R-:W-:Y:S05]  /*00e0*/  @!P0 EXIT ;  /* 0x000000000000894d */ /* 0x000fea0003800000 */
[----:B------:R-:W0:Y:S01]  /*00f0*/  LDC.64 R6, c[0x0][0x380] ;  /* 0x0000e000ff067b82 */ /* 0x000e220000000a00 */
[----:B------:R1:W-:Y:S07]  /*0100*/  STG.E.U8 desc[UR8][R2.64], RZ ;  /* 0x000000ff02007986 */ /* 0x0003ee000c101108 */
[----:B------:R-:W2:Y:S01]  /*0110*/  LDC.64 R4, c[0x0][0x388] ;  /* 0x0000e200ff047b82 */ /* 0x000ea20000000a00 */
[----:B0-----:R-:W-:-:S05]  /*0120*/  IMAD.WIDE R6, R11, 0x4, R6 ;  /* 0x000000040b067825 */ /* 0x001fca00078e0206 */
[----:B------:R-:W2:Y:S02]  /*0130*/  LDG.E R0, desc[UR8][R6.64] ;  /* 0x0000000806007981 */ /* 0x000ea4000c1e1900 */
[----:B--2---:R-:W-:-:S06]  /*0140*/  IMAD.WIDE R8, R0, 0x4, R4 ;  /* 0x0000000400087825 */ /* 0x004fcc00078e0204 */
[----:B------:R-:W2:Y:S02]  /*0150*/  LDG.E R9, desc[UR8][R8.64] ;  /* 0x0000000808097981 */ /* 0x000ea4000c1e1900 */
[----:B--2---:R-:W-:-:S13]  /*0160*/  ISETP.GE.AND P0, PT, R9, 0x1, PT ;  /* 0x000000010900780c */ /* 0x004fda0003f06270 */
[----:B-1----:R-:W-:Y:S05]  /*0170*/  @!P0 EXIT ;  /* 0x000000000000894d */ /* 0x002fea0003800000 */
[----:B------:R-:W-:Y:S01]  /*0180*/  IADD3 R6, PT, PT, R0, 0x1, RZ ;  /* 0x0000000100067810 */ /* 0x000fe20007ffe0ff */
[----:B------:R-:W0:Y:S01]  /*0190*/  LDC.64 R2, c[0x0][0x3a0] ;  /* 0x0000e800ff027b82 */ /* 0x000e220000000a00 */
[----:B------:R-:W-:Y:S02]  /*01a0*/  BSSY.RECONVERGENT B0, `(.L_x_3) ;  /* 0x0000072000007945 */ /* 0x000fe40003800200 */
[----:B------:R-:W-:-:S04]  /*01b0*/  VIADDMNMX R9, R9, R0, R6, !PT ;  /* 0x0000000009097246 */ /* 0x000fc80007800106 */
[CC--:B------:R-:W-:Y:S02]  /*01c0*/  IADD3 R7, PT, PT, R0.reuse, -R9.reuse, RZ ;  /* 0x8000000900077210 */ /* 0x0c0fe40007ffe0ff */
[----:B------:R-:W-:Y:S02]  /*01d0*/  IADD3 R6, PT, PT, -R0, R9, RZ ;  /* 0x0000000900067210 */ /* 0x000fe40007ffe1ff */
[----:B------:R-:W-:Y:S02]  /*01e0*/  ISETP.GT.U32.AND P1, PT, R7, -0x10, PT ;  /* 0xfffffff00700780c */ /* 0x000fe40003f24070 */
[----:B------:R-:W-:Y:S01]  /*01f0*/  LOP3.LUT P0, R18, R6, 0xf, RZ, 0xc0, !PT ;  /* 0x0000000f06127812 */ /* 0x000fe2000780c0ff */
[----:B0-----:R-:W-:-:S10]  /*0200*/  IMAD.WIDE R2, R11, 0x4, R2 ;  /* 0x000000040b027825 */ /* 0x001fd400078e0202 */
[----:B------:R-:W-:Y:S05]  /*0210*/  @P1 BRA `(.L_x_4) ;  /* 0x0000000400a81947 */ /* 0x000fea0003800000 */
[----:B------:R-:W-:-:S05]  /*0220*/  LOP3.LUT R7, R6, 0xfffffff0, RZ, 0xc0, !PT ;  /* 0xfffffff006077812 */ /* 0x000fca00078ec0ff */
[----:B------:R-:W-:-:S07]  /*0230*/  IMAD.MOV R7, RZ, RZ, -R7 ;  /* 0x000000ffff077224 */ /* 0x000fce00078e0a07 */
.L_x_5:
[----:B------:R-:W0:Y:S01]  /*0240*/  LDC.64 R8, c[0x0][0x390] ;  /* 0x0000e400ff087b82 */ /* 0x000e220000000a00 */
[C---:B------:R-:W-:Y:S01]  /*0250*/  IMAD.WIDE R12, R0.reuse, 0x4, R4 ;  /* 0x00000004000c7825 */ /* 0x040fe200078e0204 */
[----:B-1----:R-:W2:Y:S04]  /*0260*/  LDG.E R16, desc[UR8][R2.64] ;  /* 0x0000000802107981 */ /* 0x002ea8000c1e1900 */
[----:B------:R-:W3:Y:S02]  /*0270*/  LDG.E R15, desc[UR8][R12.64+0x4] ;  /* 0x000004080c0f7981 */ /* 0x000ee4000c1e1900 */
[----:B------:R-:W3:Y:S01]  /*0280*/  LDC.64 R10, c[0x0][0x3a8] ;  /* 0x0000ea00ff0a7b82 */ /* 0x000ee20000000a00 */
[----:B0-----:R-:W-:-:S05]  /*0290*/  IMAD.WIDE R8, R0, 0x4, R8 ;  /* 0x0000000400087825 */ /* 0x001fca00078e0208 */
[----:B------:R-:W2:Y:S01]  /*02a0*/  LDG.E R17, desc[UR8][R8.64+0x4] ;  /* 0x0000040808117981 */ /* 0x000ea2000c1e1900 */
[----:B---3--:R-:W-:Y:S01]  /*02b0*/  IMAD.WIDE R14, R15, 0x4, R10 ;  /* 0x000000040f0e7825 */ /* 0x008fe200078e020a */
[----:B--2---:R-:W-:-:S05]  /*02c0*/  IADD3 R19, PT, PT, R16, R17, RZ ;  /* 0x0000001110137210 */ /* 0x004fca0007ffe0ff */
[----:B------:R0:W-:Y:S04]  /*02d0*/  REDG.E.MIN.S32.STRONG.GPU desc[UR8][R14.64], R19 ;  /* 0x000000130e00798e */ /* 0x0001e8000c92e308 */
[----:B------:R-:W2:Y:S04]  /*02e0*/  LDG.E R16, desc[UR8][R2.64] ;  /* 0x0000000802107981 */ /* 0x000ea8000c1e1900 */
[----:B------:R-:W2:Y:S04]  /*02f0*/  LDG.E R21, desc[UR8][R8.64+0x8] ;  /* 0x0000080808157981 */ /* 0x000ea8000c1e1900 */
[----:B------:R-:W3:Y:S01]  /*0300*/  LDG.E R17, desc[UR8][R12.64+0x8] ;  /* 0x000008080c117981 */ /* 0x000ee2000c1e1900 */
[----:B--2---:R-:W-:Y:S01]  /*0310*/  IADD3 R21, PT, PT, R16, R21, RZ ;  /* 0x0000001510157210 */ /* 0x004fe20007ffe0ff */
[----:B---3--:R-:W-:-:S05]  /*0320*/  IMAD.WIDE R16, R17, 0x4, R10 ;  /* 0x0000000411107825 */ /* 0x008fca00078e020a */
[----:B------:R1:W-:Y:S04]  /*0330*/  REDG.E.MIN.S32.STRONG.GPU desc[UR8][R16.64], R21 ;  /* 0x000000151000798e */ /* 0x0003e8000c92e308 */
[----:B------:R-:W2:Y:S04]  /*0340*/  LDG.E R20, desc[UR8][R2.64] ;  /* 0x0000000802147981 */ /* 0x000ea8000c1e1900 */
[----:B------:R-:W2:Y:S04]  /*0350*/  LDG.E R25, desc[UR8][R8.64+0xc] ;  /* 0x00000c0808197981 */ /* 0x000ea8000c1e1900 */
[----:B------:R-:W0:Y:S01]  /*0360*/  LDG.E R23, desc[UR8][R12.64+0xc] ;  /* 0x00000c080c177981 */ /* 0x000e22000c1e1900 */
[----:B--2---:R-:W-:Y:S01]  /*0370*/  IADD3 R25, PT, PT, R20, R25, RZ ;  /* 0x0000001914197210 */ /* 0x004fe20007ffe0ff */
[----:B0-----:R-:W-:-:S05]  /*0380*/  IMAD.WIDE R14, R23, 0x4, R10 ;  /* 0x00000004170e7825 */ /* 0x001fca00078e020a */
[----:B------:R0:W-:Y:S04]  /*0390*/  REDG.E.MIN.S32.STRONG.GPU desc[UR8][R14.64], R25 ;  /* 0x000000190e00798e */ /* 0x0001e8000c92e308 */
[----:B------:R-:W2:Y:S04]  /*03a0*/  LDG.E R20, desc[UR8][R2.64] ;  /* 0x0000000802147981 */ /* 0x000ea8000c1e1900 */
[----:B------:R-:W2:Y:S04]  /*03b0*/  LDG.E R23, desc[UR8][R8.64+0x10] ;  /* 0x0000100808177981 */ /* 0x000ea8000c1e1900 */
[----:B------:R-:W1:Y:S01]  /*03c0*/  LDG.E R19, desc[UR8][R12.64+0x10] ;  /* 0x000010080c137981 */ /* 0x000e62000c1e1900 */
[----:B--2---:R-:W-:-:S02]  /*03d0*/  IMAD.IADD R23, R20, 0x1, R23 ;  /* 0x0000000114177824 */ /* 0x004fc400078e0217 */
[----:B-1----:R-:W-:-:S05]  /*03e0*/  IMAD.WIDE R16, R19, 0x4, R10 ;  /* 0x0000000413107825 */ /* 0x002fca00078e020a */
        /* <DEDUP_REMOVED lines=10> */
[----:B--2---:R-:W-:Y:S01]  /*0490*/  IADD3 R25, PT, PT, R20, R25, RZ ;  /* 0x0000001914197210 */ /* 0x004fe20007ffe0ff */
        /* <DEDUP_REMOVED lines=53> */
[----:B------:R-:W-:-:S02]  /*07f0*/  IADD3 R7, PT, PT, R7, 0x10, RZ ;  /* 0x0000001007077810 */ /* 0x000fc40007ffe0ff */
[----:B--2---:R-:W-:Y:S01]  /*0800*/  IADD3 R25, PT, PT, R20, R25, RZ ;  /* 0x0000001914197210 */ /* 0x004fe20007ffe0ff */
[----:B0-----:R-:W-:-:S05]  /*0810*/  IMAD.WIDE R14, R19, 0x4, R10 ;  /* 0x00000004130e7825 */ /* 0x001fca00078e020a */
[----:B------:R1:W-:Y:S04]  /*0820*/  REDG.E.MIN.S32.STRONG.GPU desc[UR8][R14.64], R25 ;  /* 0x000000190e00798e */ /* 0x0003e8000c92e308 */
[----:B------:R-:W2:Y:S04]  /*0830*/  LDG.E R19, desc[UR8][R12.64+0x40] ;  /* 0x000040080c137981 */ /* 0x000ea8000c1e1900 */
[----:B------:R-:W3:Y:S04]  /*0840*/  LDG.E R23, desc[UR8][R8.64+0x40] ;  /* 0x0000400808177981 */ /* 0x000ee8000c1e1900 */
[----:B------:R-:W3:Y:S01]  /*0850*/  LDG.E R20, desc[UR8][R2.64] ;  /* 0x0000000802147981 */ /* 0x000ee2000c1e1900 */
[----:B------:R-:W-:-:S02]  /*0860*/  ISETP.NE.AND P1, PT, R7, RZ, PT ;  /* 0x000000ff0700720c */ /* 0x000fc40003f25270 */
[----:B------:R-:W-:Y:S01]  /*0870*/  IADD3 R0, PT, PT, R0, 0x10, RZ ;  /* 0x0000001000007810 */ /* 0x000fe20007ffe0ff */
[----:B--2---:R-:W-:-:S04]  /*0880*/  IMAD.WIDE R10, R19, 0x4, R10 ;  /* 0x00000004130a7825 */ /* 0x004fc800078e020a */
[----:B---3--:R-:W-:-:S05]  /*0890*/  IMAD.IADD R23, R20, 0x1, R23 ;  /* 0x0000000114177824 */ /* 0x008fca00078e0217 */
[----:B------:R1:W-:Y:S01]  /*08a0*/  REDG.E.MIN.S32.STRONG.GPU desc[UR8][R10.64], R23 ;  /* 0x000000170a00798e */ /* 0x0003e2000c92e308 */
[----:B------:R-:W-:Y:S05]  /*08b0*/  @P1 BRA `(.L_x_5) ;  /* 0xfffffff800601947 */ /* 0x000fea000383ffff */
.L_x_4:
[----:B------:R-:W-:Y:S05]  /*08c0*/  BSYNC.RECONVERGENT B0 ;  /* 0x0000000000007941 */ /* 0x000fea0003800200 */
.L_x_3:
[----:B------:R-:W-:Y:S05]  /*08d0*/  @!P0 EXIT ;  /* 0x000000000000894d */ /* 0x000fea0003800000 */
[----:B------:R-:W-:Y:S01]  /*08e0*/  ISETP.GE.U32.AND P0, PT, R18, 0x8, PT ;  /* 0x000000081200780c */ /* 0x000fe20003f06070 */
[----:B------:R-:W-:Y:S01]  /*08f0*/  BSSY.RECONVERGENT B0, `(.L_x_6) ;  /* 0x0000039000007945 */ /* 0x000fe20003800200 */
[----:B------:R-:W-:-:S04]  /*0900*/  LOP3.LUT R7, R6, 0x7, RZ, 0xc0, !PT ;  /* 0x0000000706077812 */ /* 0x000fc800078ec0ff */
[----:B------:R-:W-:-:S07]  /*0910*/  ISETP.NE.AND P1, PT, R7, RZ, PT ;  /* 0x000000ff0700720c */ /* 0x000fce0003f25270 */
[----:B------:R-:W-:Y:S06]  /*0920*/  @!P0 BRA `(.L_x_7) ;  /* 0x0000000000d48947 */ /* 0x000fec0003800000 */
[----:B-1----:R-:W0:Y:S01]  /*0930*/  LDC.64 R10, c[0x0][0x390] ;  /* 0x0000e400ff0a7b82 */ /* 0x002e220000000a00 */
[C---:B------:R-:W-:Y:S01]  /*0940*/  IMAD.WIDE R8, R0.reuse, 0x4, R4 ;  /* 0x0000000400087825 */ /* 0x040fe200078e0204 */
[----:B------:R-:W2:Y:S04]  /*0950*/  LDG.E R16, desc[UR8][R2.64] ;  /* 0x0000000802107981 */ /* 0x000ea8000c1e1900 */
        /* <DEDUP_REMOVED lines=10> */
[----:B--2---:R-:W-:-:S02]  /*0a00*/  IMAD.IADD R21, R16, 0x1, R21 ;  /* 0x0000000110157824 */ /* 0x004fc400078e0215 */
        /* <DEDUP_REMOVED lines=26> */
[----:B------:R-:W3:Y:S04]  /*0bb0*/  LDG.E R18, desc[UR8][R2.64] ;  /* 0x0000000802127981 */ /* 0x000ee8000c1e1900 */
[----:B------:R-:W3:Y:S04]  /*0bc0*/  LDG.E R23, desc[UR8][R10.64+0x1c] ;  /* 0x00001c080a177981 */ /* 0x000ee8000c1e1900 */
[----:B------:R-:W0:Y:S01]  /*0bd0*/  LDG.E R19, desc[UR8][R8.64+0x1c] ;  /* 0x00001c0808137981 */ /* 0x000e22000c1e1900 */
[----:B---3--:R-:W-:Y:S01]  /*0be0*/  IADD3 R23, PT, PT, R18, R23, RZ ;  /* 0x0000001712177210 */ /* 0x008fe20007ffe0ff */
[----:B0-----:R-:W-:-:S05]  /*0bf0*/  IMAD.WIDE R14, R19, 0x4, R12 ;  /* 0x00000004130e7825 */ /* 0x001fca00078e020c */
[----:B------:R2:W-:Y:S04]  /*0c00*/  REDG.E.MIN.S32.STRONG.GPU desc[UR8][R14.64], R23 ;  /* 0x000000170e00798e */ /* 0x0005e8000c92e308 */
[----:B------:R-:W3:Y:S04]  /*0c10*/  LDG.E R19, desc[UR8][R8.64+0x20] ;  /* 0x0000200808137981 */ /* 0x000ee8000c1e1900 */
[----:B------:R-:W4:Y:S04]  /*0c20*/  LDG.E R21, desc[UR8][R10.64+0x20] ;  /* 0x000020080a157981 */ /* 0x000f28000c1e1900 */
[----:B------:R-:W4:Y:S01]  /*0c30*/  LDG.E R18, desc[UR8][R2.64] ;  /* 0x0000000802127981 */ /* 0x000f22000c1e1900 */
[----:B---3--:R-:W-:Y:S01]  /*0c40*/  IMAD.WIDE R12, R19, 0x4, R12 ;  /* 0x00000004130c7825 */ /* 0x008fe200078e020c */
[----:B----4-:R-:W-:-:S05]  /*0c50*/  IADD3 R21, PT, PT, R18, R21, RZ ;  /* 0x0000001512157210 */ /* 0x010fca0007ffe0ff */
[----:B------:R2:W-:Y:S01]  /*0c60*/  REDG.E.MIN.S32.STRONG.GPU desc[UR8][R12.64], R21 ;  /* 0x000000150c00798e */ /* 0x0005e2000c92e308 */
[----:B------:R-:W-:-:S07]  /*0c70*/  IADD3 R0, PT, PT, R0, 0x8, RZ ;  /* 0x0000000800007810 */ /* 0x000fce0007ffe0ff */
.L_x_7:
[----:B------:R-:W-:Y:S05]  /*0c80*/  BSYNC.RECONVERGENT B0 ;  /* 0x0000000000007941 */ /* 0x000fea0003800200 */
.L_x_6:
[----:B------:R-:W-:Y:S05]  /*0c90*/  @!P1 EXIT ;  /* 0x000000000000994d */ /* 0x000fea0003800000 */
[----:B------:R-:W-:Y:S01]  /*0ca0*/  ISETP.GE.U32.AND P0, PT, R7, 0x4, PT ;  /* 0x000000040700780c */ /* 0x000fe20003f06070 */
[----:B------:R-:W-:Y:S01]  /*0cb0*/  BSSY.RECONVERGENT B0, `(.L_x_8) ;  /* 0x0000021000007945 */ /* 0x000fe20003800200 */
[----:B------:R-:W-:-:S04]  /*0cc0*/  LOP3.LUT R6, R6, 0x3, RZ, 0xc0, !PT ;  /* 0x0000000306067812 */ /* 0x000fc800078ec0ff */
[----:B------:R-:W-:-:S07]  /*0cd0*/  ISETP.NE.AND P1, PT, R6, RZ, PT ;  /* 0x000000ff0600720c */ /* 0x000fce0003f25270 */
[----:B------:R-:W-:Y:S06]  /*0ce0*/  @!P0 BRA `(.L_x_9) ;  /* 0x0000000000748947 */ /* 0x000fec0003800000 */
[----:B------:R-:W0:Y:S01]  /*0cf0*/  LDC.64 R8, c[0x0][0x390] ;  /* 0x0000e400ff087b82 */ /* 0x000e220000000a00 */
[C---:B------:R-:W-:Y:S01]  /*0d00*/  IMAD.WIDE R4, R0.reuse, 0x4, R4 ;  /* 0x0000000400047825 */ /* 0x040fe200078e0204 */
[----:B------:R-:W3:Y:S04]  /*0d10*/  LDG.E R7, desc[UR8][R2.64] ;  /* 0x0000000802077981 */ /* 0x000ee8000c1e1900 */
[----:B--2---:R-:W2:Y:S02]  /*0d20*/  LDG.E R13, desc[UR8][R4.64+0x4] ;  /* 0x00000408040d7981 */ /* 0x004ea4000c1e1900 */
[----:B-1----:R-:W2:Y:S01]  /*0d30*/  LDC.64 R10, c[0x0][0x3a8] ;  /* 0x0000ea00ff0a7b82 */ /* 0x002ea20000000a00 */
[----:B0-----:R-:W-:-:S05]  /*0d40*/  IMAD.WIDE R8, R0, 0x4, R8 ;  /* 0x0000000400087825 */ /* 0x001fca00078e0208 */
[----:B------:R-:W3:Y:S01]  /*0d50*/  LDG.E R14, desc[UR8][R8.64+0x4] ;  /* 0x00000408080e7981 */ /* 0x000ee2000c1e1900 */
[----:B--2---:R-:W-:-:S04]  /*0d60*/  IMAD.WIDE R12, R13, 0x4, R10 ;  /* 0x000000040d0c7825 */ /* 0x004fc800078e020a */
[----:B---3--:R-:W-:-:S05]  /*0d70*/  IMAD.IADD R7, R7, 0x1, R14 ;  /* 0x0000000107077824 */ /* 0x008fca00078e020e */
        /* <DEDUP_REMOVED lines=14> */
[----:B------:R-:W4:Y:S04]  /*0e60*/  LDG.E R19, desc[UR8][R8.64+0x10] ;  /* 0x0000100808137981 */ /* 0x000f28000c1e1900 */
[----:B------:R-:W4:Y:S01]  /*0e70*/  LDG.E R16, desc[UR8][R2.64] ;  /* 0x0000000802107981 */ /* 0x000f22000c1e1900 */
[----:B--2---:R-:W-:Y:S01]  /*0e80*/  IMAD.WIDE R10, R7, 0x4, R10 ;  /* 0x00000004070a7825 */ /* 0x004fe200078e020a */
[----:B----4-:R-:W-:-:S05]  /*0e90*/  IADD3 R19, PT, PT, R16, R19, RZ ;  /* 0x0000001310137210 */ /* 0x010fca0007ffe0ff */
[----:B------:R3:W-:Y:S01]  /*0ea0*/  REDG.E.MIN.S32.STRONG.GPU desc[UR8][R10.64], R19 ;  /* 0x000000130a00798e */ /* 0x0007e2000c92e308 */
[----:B------:R-:W-:-:S07]  /*0eb0*/  VIADD R0, R0, 0x4 ;  /* 0x0000000400007836 */ /* 0x000fce0000000000 */
.L_x_9:
[----:B------:R-:W-:Y:S05]  /*0ec0*/  BSYNC.RECONVERGENT B0 ;  /* 0x0000000000007941 */ /* 0x000fea0003800200 */
.L_x_8:
[----:B------:R-:W-:Y:S05]  /*0ed0*/  @!P1 EXIT ;  /* 0x000000000000994d */ /* 0x000fea0003800000 */
[----:B------:R-:W0:Y:S01]  /*0ee0*/  LDC.64 R4, c[0x0][0x3a8] ;  /* 0x0000ea00ff047b82 */ /* 0x000e220000000a00 */
[----:B------:R-:W4:Y:S01]  /*0ef0*/  LDCU.64 UR6, c[0x0][0x388] ;  /* 0x00007100ff0677ac */ /* 0x000f220008000a00 */
[----:B--23--:R-:W-:Y:S01]  /*0f00*/  IADD3 R12, PT, PT, -R6, RZ, RZ ;  /* 0x000000ff060c7210 */ /* 0x00cfe20007ffe1ff */
[----:B------:R-:W2:Y:S01]  /*0f10*/  LDCU.64 UR4, c[0x0][0x390] ;  /* 0x00007200ff0477ac */ /* 0x000ea20008000a00 */
[----:B----4-:R-:W-:Y:S02]  /*0f20*/  UIADD3 UR6, UP0, UPT, UR6, 0x4, URZ ;  /* 0x0000000406067890 */ /* 0x010fe4000ff1e0ff */
[----:B--2---:R-:W-:Y:S02]  /*0f30*/  UIADD3 UR4, UP1, UPT, UR4, 0x4, URZ ;  /* 0x0000000404047890 */ /* 0x004fe4000ff3e0ff */
[----:B------:R-:W-:Y:S02]  /*0f40*/  UIADD3.X UR7, UPT, UPT, URZ, UR7, URZ, UP0, !UPT ;  /* 0x00000007ff077290 */ /* 0x000fe400087fe4ff */
[----:B------:R-:W-:-:S12]  /*0f50*/  UIADD3.X UR5, UPT, UPT, URZ, UR5, URZ, UP1, !UPT ;  /* 0x00000005ff057290 */ /* 0x000fd80008ffe4ff */
.L_x_10:
[----:B------:R-:W-:Y:S01]  /*0f60*/  MOV R8, UR4 ;  /* 0x0000000400087c02 */ /* 0x000fe20008000f00 */
[----:B------:R-:W-:Y:S01]  /*0f70*/  IMAD.U32 R6, RZ, RZ, UR6 ;  /* 0x00000006ff067e24 */ /* 0x000fe2000f8e00ff */
[----:B------:R-:W-:Y:S01]  /*0f80*/  MOV R9, UR5 ;  /* 0x0000000500097c02 */ /* 0x000fe20008000f00 */
[----:B-12---:R-:W2:Y:S01]  /*0f90*/  LDG.E R10, desc[UR8][R2.64] ;  /* 0x00000008020a7981 */ /* 0x006ea2000c1e1900 */
[----:B------:R-:W-:Y:S01]  /*0fa0*/  MOV R7, UR7 ;  /* 0x0000000700077c02 */ /* 0x000fe20008000f00 */
[----:B------:R-:W-:-:S04]  /*0fb0*/  IMAD.WIDE R8, R0, 0x4, R8 ;  /* 0x0000000400087825 */ /* 0x000fc800078e0208 */
[----:B------:R-:W-:Y:S02]  /*0fc0*/  IMAD.WIDE R6, R0, 0x4, R6 ;  /* 0x0000000400067825 */ /* 0x000fe400078e0206 */
[----:B------:R-:W2:Y:S04]  /*0fd0*/  LDG.E R9, desc[UR8][R8.64] ;  /* 0x0000000808097981 */ /* 0x000ea8000c1e1900 */
[----:B------:R-:W0:Y:S01]  /*0fe0*/  LDG.E R7, desc[UR8][R6.64] ;  /* 0x0000000806077981 */ /* 0x000e22000c1e1900 */
[----:B------:R-:W-:-:S04]  /*0ff0*/  IADD3 R12, PT, PT, R12, 0x1, RZ ;  /* 0x000000010c0c7810 */ /* 0x000fc80007ffe0ff */
[----:B------:R-:W-:Y:S02]  /*1000*/  ISETP.NE.AND P0, PT, R12, RZ, PT ;  /* 0x000000ff0c00720c */ /* 0x000fe40003f05270 */
[----:B------:R-:W-:Y:S02]  /*1010*/  IADD3 R0, PT, PT, R0, 0x1, RZ ;  /* 0x0000000100007810 */ /* 0x000fe40007ffe0ff */
[----:B--2---:R-:W-:Y:S01]  /*1020*/  IADD3 R13, PT, PT, R10, R9, RZ ;  /* 0x000000090a0d7210 */ /* 0x004fe20007ffe0ff */
[----:B0-----:R-:W-:-:S05]  /*1030*/  IMAD.WIDE R10, R7, 0x4, R4 ;  /* 0x00000004070a7825 */ /* 0x001fca00078e0204 */
[----:B------:R2:W-:Y:S03]  /*1040*/  REDG.E.MIN.S32.STRONG.GPU desc[UR8][R10.64], R13 ;  /* 0x0000000d0a00798e */ /* 0x0005e6000c92e308 */
[----:B------:R-:W-:Y:S05]  /*1050*/  @P0 BRA `(.L_x_10) ;  /* 0xfffffffc00c00947 */ /* 0x000fea000383ffff */
[----:B------:R-:W-:Y:S05]  /*1060*/  EXIT ;  /* 0x000000000000794d */ /* 0x000fea0003800000 */
.L_x_11:
        /* <DEDUP_REMOVED lines=9> */
.L_x_13:


//--------------------- .nv.shared.reserved.0     --------------------------
	.section	.nv.shared.reserved.0,"aw",@nobits
	.weak		__nv_reservedSMEM_offset_0_alias
	.size		__nv_reservedSMEM_offset_0_alias, 0, 64
	.other		__nv_reservedSMEM_offset_0_alias,@"STO_CUDA_RESERVED_SHARED STV_DEFAULT"
__nv_reservedSMEM_offset_0_alias:
	.zero		0
	.zero		64


//--------------------- .nv.constant0._Z12SSSP_kernel2PbPiS0_S_i --------------------------
	.section	.nv.constant0._Z12SSSP_kernel2PbPiS0_S_i,"a",@progbits
	.sectionflags	@""
	.align	4
.nv.constant0._Z12SSSP_kernel2PbPiS0_S_i:
	.zero		932


//--------------------- .nv.constant0._Z12SSSP_kernel1PiS_S_PbS_S_i --------------------------
	.section	.nv.constant0._Z12SSSP_kernel1PiS_S_PbS_S_i,"a",@progbits
	.sectionflags	@""
	.align	4
.nv.constant0._Z12SSSP_kernel1PiS_S_PbS_S_i:
	.zero		948


//--------------------- SYMBOLS --------------------------

	.type		.nv.reservedSmem.offset0,@object
	.size		.nv.reservedSmem.offset0,0x4
